//
// Generated by NVIDIA NVVM Compiler
//
// Compiler Build ID: CL-36424714
// Cuda compilation tools, release 13.0, V13.0.88
// Based on NVVM 20.0.0
//

.version 9.0
.target sm_100
.address_size 64

	// .globl	_Z13cubeVecKernelPiS_i

.visible .entry _Z13cubeVecKernelPiS_i(
	.param .u64 .ptr .align 1 _Z13cubeVecKernelPiS_i_param_0,
	.param .u64 .ptr .align 1 _Z13cubeVecKernelPiS_i_param_1,
	.param .u32 _Z13cubeVecKernelPiS_i_param_2
)
{
	.reg .pred 	%p<2>;
	.reg .b32 	%r<9>;
	.reg .b64 	%rd<8>;

	ld.param.u64 	%rd1, [_Z13cubeVecKernelPiS_i_param_0];
	ld.param.u64 	%rd2, [_Z13cubeVecKernelPiS_i_param_1];
	ld.param.u32 	%r2, [_Z13cubeVecKernelPiS_i_param_2];
	mov.u32 	%r3, %ctaid.x;
	mov.u32 	%r4, %ntid.x;
	mov.u32 	%r5, %tid.x;
	mad.lo.s32 	%r1, %r3, %r4, %r5;
	setp.ge.s32 	%p1, %r1, %r2;
	@%p1 bra 	$L__BB0_2;
	cvta.to.global.u64 	%rd3, %rd1;
	cvta.to.global.u64 	%rd4, %rd2;
	mul.wide.s32 	%rd5, %r1, 4;
	add.s64 	%rd6, %rd3, %rd5;
	ld.global.u32 	%r6, [%rd6];
	mul.lo.s32 	%r7, %r6, %r6;
	mul.lo.s32 	%r8, %r7, %r6;
	add.s64 	%rd7, %rd4, %rd5;
	st.global.u32 	[%rd7], %r8;
$L__BB0_2:
	ret;

}


// ===== COMPILED SASS (sm_100) =====

	.target	sm_100

	.elftype	@"ET_EXEC"


//--------------------- .note.nv.tkinfo           --------------------------
	.section	.note.nv.tkinfo,"",@"SHT_NOTE"
	.sectionflags	@"SHF_NOTE_NV_TKINFO"
	.tkinfo
        /*0018*/ 	.word	0x00000002
        /*0030*/ 	.string	""
        /*0030*/ 	.string	"ptxas"
        /*0030*/ 	.string	"Cuda compilation tools, release 13.0, V13.0.88"
        /*0030*/ 	.string	"Build cuda_13.0.r13.0/compiler.36424714_0"
        /*0030*/ 	.string	"-arch sm_100 -m 64 "



//--------------------- .note.nv.cuinfo           --------------------------
	.section	.note.nv.cuinfo,"",@"SHT_NOTE"
	.sectionflags	@"SHF_NOTE_NV_CUINFO"
        /*0018*/ 	.short	0x0002
        /*001a*/ 	.short	0x0064
        /*001c*/ 	.short	0x0082
	.zero		2


//--------------------- .nv.info                  --------------------------
	.section	.nv.info,"",@"SHT_CUDA_INFO"
	.align	4


	//----- nvinfo : EIATTR_REGCOUNT
	.align		4
        /*0000*/ 	.byte	0x04, 0x2f
        /*0002*/ 	.short	(.L_1 - .L_0)
	.align		4
.L_0:
        /*0004*/ 	.word	index@(_Z13cubeVecKernelPiS_i)
        /*0008*/ 	.word	0x0000000c


	//----- nvinfo : EIATTR_FRAME_SIZE
	.align		4
.L_1:
        /*000c*/ 	.byte	0x04, 0x11
        /*000e*/ 	.short	(.L_3 - .L_2)
	.align		4
.L_2:
        /*0010*/ 	.word	index@(_Z13cubeVecKernelPiS_i)
        /*0014*/ 	.word	0x00000000


	//----- nvinfo : EIATTR_MIN_STACK_SIZE
	.align		4
.L_3:
        /*0018*/ 	.byte	0x04, 0x12
        /*001a*/ 	.short	(.L_5 - .L_4)
	.align		4
.L_4:
        /*001c*/ 	.word	index@(_Z13cubeVecKernelPiS_i)
        /*0020*/ 	.word	0x00000000
.L_5:


//--------------------- .nv.compat                --------------------------
	.section	.nv.compat,"",@"SHT_CUDA_COMPAT_INFO"
	.align	4
        /*0000*/ 	.byte	0x02, 0x09, 0x00, 0x00, 0x02, 0x02, 0x01, 0x00, 0x02, 0x05, 0x05, 0x00, 0x03, 0x07, 0x01, 0x01
        /*0010*/ 	.byte	0x02, 0x03, 0x00, 0x00, 0x02, 0x06, 0x01, 0x00, 0x04, 0x0b, 0x08, 0x00, 0x09, 0x00, 0x00, 0x00
        /*0020*/ 	.byte	0x00, 0x00, 0x00, 0x00


//--------------------- .nv.info._Z13cubeVecKernelPiS_i --------------------------
	.section	.nv.info._Z13cubeVecKernelPiS_i,"",@"SHT_CUDA_INFO"
	.sectionflags	@""
	.align	4


	//----- nvinfo : EIATTR_CUDA_API_VERSION
	.align		4
        /*0000*/ 	.byte	0x04, 0x37
        /*0002*/ 	.short	(.L_7 - .L_6)
.L_6:
        /*0004*/ 	.word	0x00000082


	//----- nvinfo : EIATTR_KPARAM_INFO
	.align		4
.L_7:
        /*0008*/ 	.byte	0x04, 0x17
        /*000a*/ 	.short	(.L_9 - .L_8)
.L_8:
        /*000c*/ 	.word	0x00000000
        /*0010*/ 	.short	0x0002
        /*0012*/ 	.short	0x0010
        /*0014*/ 	.byte	0x00, 0xf0, 0x11, 0x00


	//----- nvinfo : EIATTR_KPARAM_INFO
	.align		4
.L_9:
        /*0018*/ 	.byte	0x04, 0x17
        /*001a*/ 	.short	(.L_11 - .L_10)
.L_10:
        /*001c*/ 	.word	0x00000000
        /*0020*/ 	.short	0x0001
        /*0022*/ 	.short	0x0008
        /*0024*/ 	.byte	0x00, 0xf5, 0x21, 0x00


	//----- nvinfo : EIATTR_KPARAM_INFO
	.align		4
.L_11:
        /*0028*/ 	.byte	0x04, 0x17
        /*002a*/ 	.short	(.L_13 - .L_12)
.L_12:
        /*002c*/ 	.word	0x00000000
        /*0030*/ 	.short	0x0000
        /*0032*/ 	.short	0x0000
        /*0034*/ 	.byte	0x00, 0xf5, 0x21, 0x00


	//----- nvinfo : EIATTR_SPARSE_MMA_MASK
	.align		4
.L_13:
        /*0038*/ 	.byte	0x03, 0x50
        /*003a*/ 	.short	0x0000


	//----- nvinfo : EIATTR_MAXREG_COUNT
	.align		4
        /*003c*/ 	.byte	0x03, 0x1b
        /*003e*/ 	.short	0x00ff


	//----- nvinfo : EIATTR_MERCURY_ISA_VERSION
	.align		4
        /*0040*/ 	.byte	0x03, 0x5f
        /*0042*/ 	.short	0x0101


	//----- nvinfo : EIATTR_VRC_CTA_INIT_COUNT
	.align		4
        /*0044*/ 	.byte	0x02, 0x4a
	.zero		1
	.zero		1


	//----- nvinfo : EIATTR_EXIT_INSTR_OFFSETS
	.align		4
        /*0048*/ 	.byte	0x04, 0x1c
        /*004a*/ 	.short	(.L_15 - .L_14)


	//   ....[0]....
.L_14:
        /*004c*/ 	.word	0x00000070


	//   ....[1]....
        /*0050*/ 	.word	0x00000110


	//----- nvinfo : EIATTR_CBANK_PARAM_SIZE
	.align		4
.L_15:
        /*0054*/ 	.byte	0x03, 0x19
        /*0056*/ 	.short	0x0014


	//----- nvinfo : EIATTR_PARAM_CBANK
	.align		4
        /*0058*/ 	.byte	0x04, 0x0a
        /*005a*/ 	.short	(.L_17 - .L_16)
	.align		4
.L_16:
        /*005c*/ 	.word	index@(.nv.constant0._Z13cubeVecKernelPiS_i)
        /*0060*/ 	.short	0x0380
        /*0062*/ 	.short	0x0014


	//----- nvinfo : EIATTR_SW_WAR
	.align		4
.L_17:
        /*0064*/ 	.byte	0x04, 0x36
        /*0066*/ 	.short	(.L_19 - .L_18)
.L_18:
        /*0068*/ 	.word	0x00000008
.L_19:


//--------------------- .nv.callgraph             --------------------------
	.section	.nv.callgraph,"",@"SHT_CUDA_CALLGRAPH"
	.align	4
	.sectionentsize	8
	.align		4
        /*0000*/ 	.word	0x00000000
	.align		4
        /*0004*/ 	.word	0xffffffff
	.align		4
        /*0008*/ 	.word	0x00000000
	.align		4
        /*000c*/ 	.word	0xfffffffe
	.align		4
        /*0010*/ 	.word	0x00000000
	.align		4
        /*0014*/ 	.word	0xfffffffd
	.align		4
        /*0018*/ 	.word	0x00000000
	.align		4
        /*001c*/ 	.word	0xfffffffc


//--------------------- .text._Z13cubeVecKernelPiS_i --------------------------
	.section	.text._Z13cubeVecKernelPiS_i,"ax",@progbits
	.align	128
        .global         _Z13cubeVecKernelPiS_i
        .type           _Z13cubeVecKernelPiS_i,@function
        .size           _Z13cubeVecKernelPiS_i,(.L_x_1 - _Z13cubeVecKernelPiS_i)
        .other          _Z13cubeVecKernelPiS_i,@"STO_CUDA_ENTRY STV_DEFAULT"
_Z13cubeVecKernelPiS_i:
.text._Z13cubeVecKernelPiS_i:
[----:B------:R-:W-:Y:S01]  /*0000*/  LDC R1, c[0x0][0x37c] ;  /* 0x0000df00ff017b82 */ /* 0x000fe20000000800 */
[----:B------:R-:W0:Y:S07]  /*0010*/  S2R R0, SR_TID.X ;  /* 0x0000000000007919 */ /* 0x000e2e0000002100 */
[----:B------:R-:W0:Y:S01]  /*0020*/  S2UR UR4, SR_CTAID.X ;  /* 0x00000000000479c3 */ /* 0x000e220000002500 */
[----:B------:R-:W1:Y:S07]  /*0030*/  LDCU UR5, c[0x0][0x390] ;  /* 0x00007200ff0577ac */ /* 0x000e6e0008000800 */
[----:B------:R-:W0:Y:S02]  /*0040*/  LDC R7, c[0x0][0x360] ;  /* 0x0000d800ff077b82 */ /* 0x000e240000000800 */
[----:B0-----:R-:W-:-:S05]  /*0050*/  IMAD R7, R7, UR4, R0 ;  /* 0x0000000407077c24 */ /* 0x001fca000f8e0200 */
[----:B-1----:R-:W-:-:S13]  /*0060*/  ISETP.GE.AND P0, PT, R7, UR5, PT ;  /* 0x0000000507007c0c */ /* 0x002fda000bf06270 */
[----:B------:R-:W-:Y:S05]  /*0070*/  @P0 EXIT ;  /* 0x000000000000094d */ /* 0x000fea0003800000 */
[----:B------:R-:W0:Y:S01]  /*0080*/  LDC.64 R2, c[0x0][0x380] ;  /* 0x0000e000ff027b82 */ /* 0x000e220000000a00 */
[----:B------:R-:W1:Y:S07]  /*0090*/  LDCU.64 UR4, c[0x0][0x358] ;  /* 0x00006b00ff0477ac */ /* 0x000e6e0008000a00 */
[----:B------:R-:W2:Y:S01]  /*00a0*/  LDC.64 R4, c[0x0][0x388] ;  /* 0x0000e200ff047b82 */ /* 0x000ea20000000a00 */
[----:B0-----:R-:W-:-:S06]  /*00b0*/  IMAD.WIDE R2, R7, 0x4, R2 ;  /* 0x0000000407027825 */ /* 0x001fcc00078e0202 */
[----:B-1----:R-:W3:Y:S01]  /*00c0*/  LDG.E R2, desc[UR4][R2.64] ;  /* 0x0000000402027981 */ /* 0x002ee2000c1e1900 */
[----:B--2---:R-:W-:-:S04]  /*00d0*/  IMAD.WIDE R4, R7, 0x4, R4 ;  /* 0x0000000407047825 */ /* 0x004fc800078e0204 */
[----:B---3--:R-:W-:-:S04]  /*00e0*/  IMAD R9, R2, R2, RZ ;  /* 0x0000000202097224 */ /* 0x008fc800078e02ff */
[----:B------:R-:W-:-:S05]  /*00f0*/  IMAD R9, R2, R9, RZ ;  /* 0x0000000902097224 */ /* 0x000fca00078e02ff */
[----:B------:R-:W-:Y:S01]  /*0100*/  STG.E desc[UR4][R4.64], R9 ;  /* 0x0000000904007986 */ /* 0x000fe2000c101904 */
[----:B------:R-:W-:Y:S05]  /*0110*/  EXIT ;  /* 0x000000000000794d */ /* 0x000fea0003800000 */
.L_x_0:
[----:B------:R-:W-:-:S00]  /*0120*/  BRA `(.L_x_0) ;  /* 0xfffffffc00fc7947 */ /* 0x000fc0000383ffff */
[----:B------:R-:W-:-:S00]  /*0130*/  NOP ;  /* 0x0000000000007918 */ /* 0x000fc00000000000 */
        /* <DEDUP_REMOVED lines=12> */
.L_x_1:


//--------------------- .nv.shared.reserved.0     --------------------------
	.section	.nv.shared.reserved.0,"aw",@nobits
	.weak		__nv_reservedSMEM_offset_0_alias
	.size		__nv_reservedSMEM_offset_0_alias, 0, 64
	.other		__nv_reservedSMEM_offset_0_alias,@"STO_CUDA_RESERVED_SHARED STV_DEFAULT"
__nv_reservedSMEM_offset_0_alias:
	.zero		0
	.zero		64


//--------------------- .nv.constant0._Z13cubeVecKernelPiS_i --------------------------
	.section	.nv.constant0._Z13cubeVecKernelPiS_i,"a",@progbits
	.sectionflags	@""
	.align	4
.nv.constant0._Z13cubeVecKernelPiS_i:
	.zero		916


//--------------------- SYMBOLS --------------------------

	.type		.nv.reservedSmem.offset0,@object
	.size		.nv.reservedSmem.offset0,0x4
